//
// Generated by NVIDIA NVVM Compiler
//
// Compiler Build ID: CL-36424714
// Cuda compilation tools, release 13.0, V13.0.88
// Based on NVVM 20.0.0
//

.version 9.0
.target sm_100
.address_size 64

	// .globl	_Z7kernel1PfiS_

.visible .entry _Z7kernel1PfiS_(
	.param .u64 .ptr .align 1 _Z7kernel1PfiS__param_0,
	.param .u32 _Z7kernel1PfiS__param_1,
	.param .u64 .ptr .align 1 _Z7kernel1PfiS__param_2
)
{
	.reg .pred 	%p<6>;
	.reg .b32 	%r<10>;
	.reg .b32 	%f<8>;
	.reg .b64 	%rd<9>;

	ld.param.u64 	%rd3, [_Z7kernel1PfiS__param_0];
	ld.param.u64 	%rd2, [_Z7kernel1PfiS__param_2];
	cvta.to.global.u64 	%rd1, %rd3;
	mov.u32 	%r1, %tid.x;
	setp.gt.u32 	%p1, %r1, 32;
	@%p1 bra 	$L__BB0_3;
	mul.wide.u32 	%rd4, %r1, 4;
	add.s64 	%rd5, %rd1, %rd4;
	ld.global.f32 	%f2, [%rd5];
	mov.b32 	%r2, %f2;
	shfl.sync.bfly.b32	%r3|%p2, %r2, 4, 31, -1;
	mov.b32 	%f3, %r3;
	add.f32 	%f4, %f2, %f3;
	mov.b32 	%r4, %f4;
	shfl.sync.bfly.b32	%r5|%p3, %r4, 2, 31, -1;
	mov.b32 	%f5, %r5;
	add.f32 	%f6, %f4, %f5;
	mov.b32 	%r6, %f6;
	shfl.sync.bfly.b32	%r7|%p4, %r6, 1, 31, -1;
	mov.b32 	%f7, %r7;
	add.f32 	%f1, %f6, %f7;
	and.b32  	%r8, %r1, 7;
	setp.ne.s32 	%p5, %r8, 0;
	@%p5 bra 	$L__BB0_3;
	shr.u32 	%r9, %r1, 3;
	cvta.to.global.u64 	%rd6, %rd2;
	mul.wide.u32 	%rd7, %r9, 4;
	add.s64 	%rd8, %rd6, %rd7;
	st.global.f32 	[%rd8], %f1;
$L__BB0_3:
	ret;

}


// ===== COMPILED SASS (sm_100) =====

	.target	sm_100

	.elftype	@"ET_EXEC"


//--------------------- .note.nv.tkinfo           --------------------------
	.section	.note.nv.tkinfo,"",@"SHT_NOTE"
	.sectionflags	@"SHF_NOTE_NV_TKINFO"
	.tkinfo
        /*0018*/ 	.word	0x00000002
        /*0030*/ 	.string	""
        /*0030*/ 	.string	"ptxas"
        /*0030*/ 	.string	"Cuda compilation tools, release 13.0, V13.0.88"
        /*0030*/ 	.string	"Build cuda_13.0.r13.0/compiler.36424714_0"
        /*0030*/ 	.string	"-arch sm_100 -m 64 "



//--------------------- .note.nv.cuinfo           --------------------------
	.section	.note.nv.cuinfo,"",@"SHT_NOTE"
	.sectionflags	@"SHF_NOTE_NV_CUINFO"
        /*0018*/ 	.short	0x0002
        /*001a*/ 	.short	0x0064
        /*001c*/ 	.short	0x0082
	.zero		2


//--------------------- .nv.info                  --------------------------
	.section	.nv.info,"",@"SHT_CUDA_INFO"
	.align	4


	//----- nvinfo : EIATTR_REGCOUNT
	.align		4
        /*0000*/ 	.byte	0x04, 0x2f
        /*0002*/ 	.short	(.L_1 - .L_0)
	.align		4
.L_0:
        /*0004*/ 	.word	index@(_Z7kernel1PfiS_)
        /*0008*/ 	.word	0x0000000c


	//----- nvinfo : EIATTR_FRAME_SIZE
	.align		4
.L_1:
        /*000c*/ 	.byte	0x04, 0x11
        /*000e*/ 	.short	(.L_3 - .L_2)
	.align		4
.L_2:
        /*0010*/ 	.word	index@(_Z7kernel1PfiS_)
        /*0014*/ 	.word	0x00000000


	//----- nvinfo : EIATTR_MIN_STACK_SIZE
	.align		4
.L_3:
        /*0018*/ 	.byte	0x04, 0x12
        /*001a*/ 	.short	(.L_5 - .L_4)
	.align		4
.L_4:
        /*001c*/ 	.word	index@(_Z7kernel1PfiS_)
        /*0020*/ 	.word	0x00000000
.L_5:


//--------------------- .nv.compat                --------------------------
	.section	.nv.compat,"",@"SHT_CUDA_COMPAT_INFO"
	.align	4
        /*0000*/ 	.byte	0x02, 0x09, 0x00, 0x00, 0x02, 0x02, 0x01, 0x00, 0x02, 0x05, 0x05, 0x00, 0x03, 0x07, 0x01, 0x01
        /*0010*/ 	.byte	0x02, 0x03, 0x00, 0x00, 0x02, 0x06, 0x01, 0x00, 0x04, 0x0b, 0x08, 0x00, 0x09, 0x00, 0x00, 0x00
        /*0020*/ 	.byte	0x00, 0x00, 0x00, 0x00


//--------------------- .nv.info._Z7kernel1PfiS_  --------------------------
	.section	.nv.info._Z7kernel1PfiS_,"",@"SHT_CUDA_INFO"
	.sectionflags	@""
	.align	4


	//----- nvinfo : EIATTR_CUDA_API_VERSION
	.align		4
        /*0000*/ 	.byte	0x04, 0x37
        /*0002*/ 	.short	(.L_7 - .L_6)
.L_6:
        /*0004*/ 	.word	0x00000082


	//----- nvinfo : EIATTR_KPARAM_INFO
	.align		4
.L_7:
        /*0008*/ 	.byte	0x04, 0x17
        /*000a*/ 	.short	(.L_9 - .L_8)
.L_8:
        /*000c*/ 	.word	0x00000000
        /*0010*/ 	.short	0x0002
        /*0012*/ 	.short	0x0010
        /*0014*/ 	.byte	0x00, 0xf5, 0x21, 0x00


	//----- nvinfo : EIATTR_KPARAM_INFO
	.align		4
.L_9:
        /*0018*/ 	.byte	0x04, 0x17
        /*001a*/ 	.short	(.L_11 - .L_10)
.L_10:
        /*001c*/ 	.word	0x00000000
        /*0020*/ 	.short	0x0001
        /*0022*/ 	.short	0x0008
        /*0024*/ 	.byte	0x00, 0xf0, 0x11, 0x00


	//----- nvinfo : EIATTR_KPARAM_INFO
	.align		4
.L_11:
        /*0028*/ 	.byte	0x04, 0x17
        /*002a*/ 	.short	(.L_13 - .L_12)
.L_12:
        /*002c*/ 	.word	0x00000000
        /*0030*/ 	.short	0x0000
        /*0032*/ 	.short	0x0000
        /*0034*/ 	.byte	0x00, 0xf5, 0x21, 0x00


	//----- nvinfo : EIATTR_SPARSE_MMA_MASK
	.align		4
.L_13:
        /*0038*/ 	.byte	0x03, 0x50
        /*003a*/ 	.short	0x0000


	//----- nvinfo : EIATTR_MAXREG_COUNT
	.align		4
        /*003c*/ 	.byte	0x03, 0x1b
        /*003e*/ 	.short	0x00ff


	//----- nvinfo : EIATTR_MERCURY_ISA_VERSION
	.align		4
        /*0040*/ 	.byte	0x03, 0x5f
        /*0042*/ 	.short	0x0101


	//----- nvinfo : EIATTR_COOP_GROUP_MASK_REGIDS
	.align		4
        /*0044*/ 	.byte	0x04, 0x29
        /*0046*/ 	.short	(.L_15 - .L_14)


	//   ....[0]....
.L_14:
        /*0048*/ 	.word	0xffffffff


	//   ....[1]....
        /*004c*/ 	.word	0xffffffff


	//   ....[2]....
        /*0050*/ 	.word	0xffffffff


	//----- nvinfo : EIATTR_COOP_GROUP_INSTR_OFFSETS
	.align		4
.L_15:
        /*0054*/ 	.byte	0x04, 0x28
        /*0056*/ 	.short	(.L_17 - .L_16)


	//   ....[0]....
.L_16:
        /*0058*/ 	.word	0x00000090


	//   ....[1]....
        /*005c*/ 	.word	0x000000b0


	//   ....[2]....
        /*0060*/ 	.word	0x000000d0


	//----- nvinfo : EIATTR_VRC_CTA_INIT_COUNT
	.align		4
.L_17:
        /*0064*/ 	.byte	0x02, 0x4a
	.zero		1
	.zero		1


	//----- nvinfo : EIATTR_EXIT_INSTR_OFFSETS
	.align		4
        /*0068*/ 	.byte	0x04, 0x1c
        /*006a*/ 	.short	(.L_19 - .L_18)


	//   ....[0]....
.L_18:
        /*006c*/ 	.word	0x00000030


	//   ....[1]....
        /*0070*/ 	.word	0x000000e0


	//   ....[2]....
        /*0074*/ 	.word	0x00000140


	//----- nvinfo : EIATTR_CBANK_PARAM_SIZE
	.align		4
.L_19:
        /*0078*/ 	.byte	0x03, 0x19
        /*007a*/ 	.short	0x0018


	//----- nvinfo : EIATTR_PARAM_CBANK
	.align		4
        /*007c*/ 	.byte	0x04, 0x0a
        /*007e*/ 	.short	(.L_21 - .L_20)
	.align		4
.L_20:
        /*0080*/ 	.word	index@(.nv.constant0._Z7kernel1PfiS_)
        /*0084*/ 	.short	0x0380
        /*0086*/ 	.short	0x0018


	//----- nvinfo : EIATTR_SW_WAR
	.align		4
.L_21:
        /*0088*/ 	.byte	0x04, 0x36
        /*008a*/ 	.short	(.L_23 - .L_22)
.L_22:
        /*008c*/ 	.word	0x00000008
.L_23:


//--------------------- .nv.callgraph             --------------------------
	.section	.nv.callgraph,"",@"SHT_CUDA_CALLGRAPH"
	.align	4
	.sectionentsize	8
	.align		4
        /*0000*/ 	.word	0x00000000
	.align		4
        /*0004*/ 	.word	0xffffffff
	.align		4
        /*0008*/ 	.word	0x00000000
	.align		4
        /*000c*/ 	.word	0xfffffffe
	.align		4
        /*0010*/ 	.word	0x00000000
	.align		4
        /*0014*/ 	.word	0xfffffffd
	.align		4
        /*0018*/ 	.word	0x00000000
	.align		4
        /*001c*/ 	.word	0xfffffffc


//--------------------- .text._Z7kernel1PfiS_     --------------------------
	.section	.text._Z7kernel1PfiS_,"ax",@progbits
	.align	128
        .global         _Z7kernel1PfiS_
        .type           _Z7kernel1PfiS_,@function
        .size           _Z7kernel1PfiS_,(.L_x_1 - _Z7kernel1PfiS_)
        .other          _Z7kernel1PfiS_,@"STO_CUDA_ENTRY STV_DEFAULT"
_Z7kernel1PfiS_:
.text._Z7kernel1PfiS_:
[----:B------:R-:W-:Y:S01]  /*0000*/  LDC R1, c[0x0][0x37c] ;  /* 0x0000df00ff017b82 */ /* 0x000fe20000000800 */
[----:B------:R-:W0:Y:S02]  /*0010*/  S2R R9, SR_TID.X ;  /* 0x0000000000097919 */ /* 0x000e240000002100 */
[----:B0-----:R-:W-:-:S13]  /*0020*/  ISETP.GT.U32.AND P0, PT, R9, 0x20, PT ;  /* 0x000000200900780c */ /* 0x001fda0003f04070 */
[----:B------:R-:W-:Y:S05]  /*0030*/  @P0 EXIT ;  /* 0x000000000000094d */ /* 0x000fea0003800000 */
[----:B------:R-:W0:Y:S01]  /*0040*/  LDC.64 R2, c[0x0][0x380] ;  /* 0x0000e000ff027b82 */ /* 0x000e220000000a00 */
[----:B------:R-:W1:Y:S01]  /*0050*/  LDCU.64 UR4, c[0x0][0x358] ;  /* 0x00006b00ff0477ac */ /* 0x000e620008000a00 */
[----:B0-----:R-:W-:-:S06]  /*0060*/  IMAD.WIDE.U32 R2, R9, 0x4, R2 ;  /* 0x0000000409027825 */ /* 0x001fcc00078e0002 */
[----:B-1----:R-:W2:Y:S01]  /*0070*/  LDG.E R2, desc[UR4][R2.64] ;  /* 0x0000000402027981 */ /* 0x002ea2000c1e1900 */
[----:B------:R-:W-:-:S03]  /*0080*/  LOP3.LUT P0, RZ, R9, 0x7, RZ, 0xc0, !PT ;  /* 0x0000000709ff7812 */ /* 0x000fc6000780c0ff */
[----:B--2---:R-:W0:Y:S02]  /*0090*/  SHFL.BFLY PT, R5, R2, 0x4, 0x1f ;  /* 0x0c801f0002057f89 */ /* 0x004e2400000e0000 */
[----:B0-----:R-:W-:-:S05]  /*00a0*/  FADD R5, R2, R5 ;  /* 0x0000000502057221 */ /* 0x001fca0000000000 */
[----:B------:R-:W0:Y:S02]  /*00b0*/  SHFL.BFLY PT, R0, R5, 0x2, 0x1f ;  /* 0x0c401f0005007f89 */ /* 0x000e2400000e0000 */
[----:B0-----:R-:W-:-:S05]  /*00c0*/  FADD R0, R5, R0 ;  /* 0x0000000005007221 */ /* 0x001fca0000000000 */
[----:B------:R0:W1:Y:S01]  /*00d0*/  SHFL.BFLY PT, R7, R0, 0x1, 0x1f ;  /* 0x0c201f0000077f89 */ /* 0x00006200000e0000 */
[----:B------:R-:W-:Y:S05]  /*00e0*/  @P0 EXIT ;  /* 0x000000000000094d */ /* 0x000fea0003800000 */
[----:B------:R-:W2:Y:S01]  /*00f0*/  LDC.64 R2, c[0x0][0x390] ;  /* 0x0000e400ff027b82 */ /* 0x000ea20000000a00 */
[----:B------:R-:W-:Y:S01]  /*0100*/  SHF.R.U32.HI R5, RZ, 0x3, R9 ;  /* 0x00000003ff057819 */ /* 0x000fe20000011609 */
[----:B-1----:R-:W-:-:S04]  /*0110*/  FADD R7, R0, R7 ;  /* 0x0000000700077221 */ /* 0x002fc80000000000 */
[----:B--2---:R-:W-:-:S05]  /*0120*/  IMAD.WIDE.U32 R2, R5, 0x4, R2 ;  /* 0x0000000405027825 */ /* 0x004fca00078e0002 */
[----:B------:R-:W-:Y:S01]  /*0130*/  STG.E desc[UR4][R2.64], R7 ;  /* 0x0000000702007986 */ /* 0x000fe2000c101904 */
[----:B------:R-:W-:Y:S05]  /*0140*/  EXIT ;  /* 0x000000000000794d */ /* 0x000fea0003800000 */
.L_x_0:
[----:B------:R-:W-:-:S00]  /*0150*/  BRA `(.L_x_0) ;  /* 0xfffffffc00fc7947 */ /* 0x000fc0000383ffff */
[----:B------:R-:W-:-:S00]  /*0160*/  NOP ;  /* 0x0000000000007918 */ /* 0x000fc00000000000 */
        /* <DEDUP_REMOVED lines=9> */
.L_x_1:


//--------------------- .nv.shared.reserved.0     --------------------------
	.section	.nv.shared.reserved.0,"aw",@nobits
	.weak		__nv_reservedSMEM_offset_0_alias
	.size		__nv_reservedSMEM_offset_0_alias, 0, 64
	.other		__nv_reservedSMEM_offset_0_alias,@"STO_CUDA_RESERVED_SHARED STV_DEFAULT"
__nv_reservedSMEM_offset_0_alias:
	.zero		0
	.zero		64


//--------------------- .nv.constant0._Z7kernel1PfiS_ --------------------------
	.section	.nv.constant0._Z7kernel1PfiS_,"a",@progbits
	.sectionflags	@""
	.align	4
.nv.constant0._Z7kernel1PfiS_:
	.zero		920


//--------------------- SYMBOLS --------------------------

	.type		.nv.reservedSmem.offset0,@object
	.size		.nv.reservedSmem.offset0,0x4
